//
// Generated by NVIDIA NVVM Compiler
//
// Compiler Build ID: CL-36424714
// Cuda compilation tools, release 13.0, V13.0.88
// Based on NVVM 20.0.0
//

.version 9.0
.target sm_100
.address_size 64

	// .globl	_Z14conv2d_forwardPfS_S_S_iiiiiiii

.visible .entry _Z14conv2d_forwardPfS_S_S_iiiiiiii(
	.param .u64 .ptr .align 1 _Z14conv2d_forwardPfS_S_S_iiiiiiii_param_0,
	.param .u64 .ptr .align 1 _Z14conv2d_forwardPfS_S_S_iiiiiiii_param_1,
	.param .u64 .ptr .align 1 _Z14conv2d_forwardPfS_S_S_iiiiiiii_param_2,
	.param .u64 .ptr .align 1 _Z14conv2d_forwardPfS_S_S_iiiiiiii_param_3,
	.param .u32 _Z14conv2d_forwardPfS_S_S_iiiiiiii_param_4,
	.param .u32 _Z14conv2d_forwardPfS_S_S_iiiiiiii_param_5,
	.param .u32 _Z14conv2d_forwardPfS_S_S_iiiiiiii_param_6,
	.param .u32 _Z14conv2d_forwardPfS_S_S_iiiiiiii_param_7,
	.param .u32 _Z14conv2d_forwardPfS_S_S_iiiiiiii_param_8,
	.param .u32 _Z14conv2d_forwardPfS_S_S_iiiiiiii_param_9,
	.param .u32 _Z14conv2d_forwardPfS_S_S_iiiiiiii_param_10,
	.param .u32 _Z14conv2d_forwardPfS_S_S_iiiiiiii_param_11
)
{
	.reg .pred 	%p<98>;
	.reg .b32 	%r<106>;
	.reg .b32 	%f<105>;
	.reg .b64 	%rd<31>;

	ld.param.u64 	%rd11, [_Z14conv2d_forwardPfS_S_S_iiiiiiii_param_0];
	ld.param.u64 	%rd12, [_Z14conv2d_forwardPfS_S_S_iiiiiiii_param_1];
	ld.param.u32 	%r45, [_Z14conv2d_forwardPfS_S_S_iiiiiiii_param_4];
	ld.param.u32 	%r38, [_Z14conv2d_forwardPfS_S_S_iiiiiiii_param_5];
	ld.param.u32 	%r39, [_Z14conv2d_forwardPfS_S_S_iiiiiiii_param_6];
	ld.param.u32 	%r40, [_Z14conv2d_forwardPfS_S_S_iiiiiiii_param_7];
	ld.param.u32 	%r41, [_Z14conv2d_forwardPfS_S_S_iiiiiiii_param_8];
	ld.param.u32 	%r42, [_Z14conv2d_forwardPfS_S_S_iiiiiiii_param_9];
	ld.param.u32 	%r43, [_Z14conv2d_forwardPfS_S_S_iiiiiiii_param_10];
	ld.param.u32 	%r44, [_Z14conv2d_forwardPfS_S_S_iiiiiiii_param_11];
	cvta.to.global.u64 	%rd1, %rd12;
	cvta.to.global.u64 	%rd2, %rd11;
	mov.u32 	%r46, %ctaid.y;
	mov.u32 	%r47, %ntid.y;
	mov.u32 	%r48, %tid.y;
	mad.lo.s32 	%r1, %r46, %r47, %r48;
	mov.u32 	%r49, %ctaid.x;
	mov.u32 	%r50, %ntid.x;
	mov.u32 	%r51, %tid.x;
	mad.lo.s32 	%r52, %r49, %r50, %r51;
	mov.u32 	%r53, %ctaid.z;
	div.u32 	%r3, %r53, %r39;
	mul.lo.s32 	%r54, %r3, %r39;
	sub.s32 	%r4, %r53, %r54;
	sub.s32 	%r55, %r40, %r42;
	shl.b32 	%r56, %r44, 1;
	add.s32 	%r57, %r55, %r56;
	div.s32 	%r5, %r57, %r43;
	sub.s32 	%r58, %r41, %r42;
	add.s32 	%r59, %r58, %r56;
	div.s32 	%r60, %r59, %r43;
	setp.gt.s32 	%p2, %r1, %r5;
	setp.gt.s32 	%p3, %r52, %r60;
	or.pred  	%p4, %p2, %p3;
	setp.ge.s32 	%p5, %r3, %r45;
	or.pred  	%p6, %p5, %p4;
	setp.ge.s32 	%p7, %r4, %r39;
	or.pred  	%p8, %p7, %p6;
	mov.f32 	%f83, 0f00000000;
	@%p8 bra 	$L__BB0_48;
	setp.lt.s32 	%p9, %r38, 1;
	@%p9 bra 	$L__BB0_47;
	setp.lt.s32 	%p10, %r42, 1;
	mul.lo.s32 	%r7, %r43, %r1;
	mul.lo.s32 	%r8, %r43, %r52;
	sub.s32 	%r9, %r8, %r44;
	@%p10 bra 	$L__BB0_47;
	and.b32  	%r10, %r42, 7;
	and.b32  	%r11, %r42, 2147483640;
	and.b32  	%r12, %r42, 1;
	neg.s32 	%r13, %r11;
	add.s32 	%r14, %r9, 3;
	sub.s32 	%r15, %r7, %r44;
	mov.f32 	%f83, 0f00000000;
	mov.b32 	%r98, 0;
$L__BB0_4:
	mad.lo.s32 	%r64, %r3, %r38, %r98;
	mul.lo.s32 	%r17, %r64, %r40;
	mad.lo.s32 	%r65, %r4, %r38, %r98;
	mul.lo.s32 	%r18, %r65, %r42;
	mov.b32 	%r99, 0;
$L__BB0_5:
	setp.lt.u32 	%p11, %r42, 8;
	add.s32 	%r67, %r15, %r99;
	setp.gt.s32 	%p12, %r67, -1;
	setp.lt.s32 	%p13, %r67, %r40;
	and.pred  	%p1, %p12, %p13;
	add.s32 	%r68, %r17, %r67;
	mul.lo.s32 	%r20, %r68, %r41;
	add.s32 	%r69, %r18, %r99;
	mul.lo.s32 	%r21, %r69, %r42;
	mov.b32 	%r104, 0;
	@%p11 bra 	$L__BB0_24;
	mov.b32 	%r102, 0;
	mov.u32 	%r100, %r14;
	mov.u32 	%r101, %r13;
$L__BB0_7:
	.pragma "nounroll";
	add.s32 	%r71, %r9, %r102;
	add.s32 	%r72, %r100, -3;
	setp.gt.s32 	%p14, %r72, -1;
	setp.lt.s32 	%p15, %r72, %r41;
	and.pred  	%p16, %p14, %p15;
	and.pred  	%p17, %p1, %p16;
	add.s32 	%r73, %r71, %r20;
	mul.wide.s32 	%rd13, %r73, 4;
	add.s64 	%rd3, %rd2, %rd13;
	add.s32 	%r74, %r102, %r21;
	mul.wide.s32 	%rd14, %r74, 4;
	add.s64 	%rd4, %rd1, %rd14;
	not.pred 	%p18, %p17;
	@%p18 bra 	$L__BB0_9;
	ld.global.f32 	%f45, [%rd3];
	ld.global.f32 	%f46, [%rd4];
	fma.rn.f32 	%f83, %f45, %f46, %f83;
$L__BB0_9:
	add.s32 	%r75, %r100, -2;
	setp.gt.s32 	%p19, %r75, -1;
	setp.lt.s32 	%p20, %r75, %r41;
	and.pred  	%p21, %p19, %p20;
	and.pred  	%p22, %p1, %p21;
	not.pred 	%p23, %p22;
	@%p23 bra 	$L__BB0_11;
	ld.global.f32 	%f47, [%rd3+4];
	ld.global.f32 	%f48, [%rd4+4];
	fma.rn.f32 	%f83, %f47, %f48, %f83;
$L__BB0_11:
	add.s32 	%r76, %r100, -1;
	setp.gt.s32 	%p24, %r76, -1;
	setp.lt.s32 	%p25, %r76, %r41;
	and.pred  	%p26, %p24, %p25;
	and.pred  	%p27, %p1, %p26;
	not.pred 	%p28, %p27;
	@%p28 bra 	$L__BB0_13;
	ld.global.f32 	%f49, [%rd3+8];
	ld.global.f32 	%f50, [%rd4+8];
	fma.rn.f32 	%f83, %f49, %f50, %f83;
$L__BB0_13:
	setp.gt.s32 	%p29, %r100, -1;
	setp.lt.s32 	%p30, %r100, %r41;
	and.pred  	%p31, %p29, %p30;
	and.pred  	%p32, %p1, %p31;
	not.pred 	%p33, %p32;
	@%p33 bra 	$L__BB0_15;
	ld.global.f32 	%f51, [%rd3+12];
	ld.global.f32 	%f52, [%rd4+12];
	fma.rn.f32 	%f83, %f51, %f52, %f83;
$L__BB0_15:
	add.s32 	%r77, %r100, 1;
	setp.gt.s32 	%p34, %r77, -1;
	setp.lt.s32 	%p35, %r77, %r41;
	and.pred  	%p36, %p34, %p35;
	and.pred  	%p37, %p1, %p36;
	not.pred 	%p38, %p37;
	@%p38 bra 	$L__BB0_17;
	ld.global.f32 	%f53, [%rd3+16];
	ld.global.f32 	%f54, [%rd4+16];
	fma.rn.f32 	%f83, %f53, %f54, %f83;
$L__BB0_17:
	add.s32 	%r78, %r100, 2;
	setp.gt.s32 	%p39, %r78, -1;
	setp.lt.s32 	%p40, %r78, %r41;
	and.pred  	%p41, %p39, %p40;
	and.pred  	%p42, %p1, %p41;
	not.pred 	%p43, %p42;
	@%p43 bra 	$L__BB0_19;
	ld.global.f32 	%f55, [%rd3+20];
	ld.global.f32 	%f56, [%rd4+20];
	fma.rn.f32 	%f83, %f55, %f56, %f83;
$L__BB0_19:
	add.s32 	%r79, %r100, 3;
	setp.gt.s32 	%p44, %r79, -1;
	setp.lt.s32 	%p45, %r79, %r41;
	and.pred  	%p46, %p44, %p45;
	and.pred  	%p47, %p1, %p46;
	not.pred 	%p48, %p47;
	@%p48 bra 	$L__BB0_21;
	ld.global.f32 	%f57, [%rd3+24];
	ld.global.f32 	%f58, [%rd4+24];
	fma.rn.f32 	%f83, %f57, %f58, %f83;
$L__BB0_21:
	add.s32 	%r80, %r100, 4;
	setp.gt.s32 	%p49, %r80, -1;
	setp.lt.s32 	%p50, %r80, %r41;
	and.pred  	%p51, %p49, %p50;
	and.pred  	%p52, %p1, %p51;
	not.pred 	%p53, %p52;
	@%p53 bra 	$L__BB0_23;
	ld.global.f32 	%f59, [%rd3+28];
	ld.global.f32 	%f60, [%rd4+28];
	fma.rn.f32 	%f83, %f59, %f60, %f83;
$L__BB0_23:
	add.s32 	%r102, %r102, 8;
	add.s32 	%r101, %r101, 8;
	add.s32 	%r100, %r100, 8;
	setp.ne.s32 	%p54, %r101, 0;
	mov.u32 	%r104, %r11;
	@%p54 bra 	$L__BB0_7;
$L__BB0_24:
	setp.eq.s32 	%p55, %r10, 0;
	@%p55 bra 	$L__BB0_45;
	add.s32 	%r81, %r10, -1;
	setp.lt.u32 	%p56, %r81, 3;
	@%p56 bra 	$L__BB0_35;
	add.s32 	%r29, %r9, %r104;
	setp.gt.s32 	%p57, %r29, -1;
	setp.lt.s32 	%p58, %r29, %r41;
	and.pred  	%p59, %p57, %p58;
	and.pred  	%p61, %p1, %p59;
	add.s32 	%r82, %r29, %r20;
	mul.wide.s32 	%rd15, %r82, 4;
	add.s64 	%rd5, %rd2, %rd15;
	add.s32 	%r83, %r104, %r21;
	mul.wide.s32 	%rd16, %r83, 4;
	add.s64 	%rd6, %rd1, %rd16;
	not.pred 	%p62, %p61;
	@%p62 bra 	$L__BB0_28;
	ld.global.f32 	%f62, [%rd5];
	ld.global.f32 	%f63, [%rd6];
	fma.rn.f32 	%f83, %f62, %f63, %f83;
$L__BB0_28:
	add.s32 	%r84, %r29, 1;
	setp.gt.s32 	%p63, %r84, -1;
	setp.lt.s32 	%p64, %r84, %r41;
	and.pred  	%p65, %p63, %p64;
	and.pred  	%p66, %p1, %p65;
	not.pred 	%p67, %p66;
	@%p67 bra 	$L__BB0_30;
	ld.global.f32 	%f64, [%rd5+4];
	ld.global.f32 	%f65, [%rd6+4];
	fma.rn.f32 	%f83, %f64, %f65, %f83;
$L__BB0_30:
	add.s32 	%r85, %r29, 2;
	setp.gt.s32 	%p68, %r85, -1;
	setp.lt.s32 	%p69, %r85, %r41;
	and.pred  	%p70, %p68, %p69;
	and.pred  	%p71, %p1, %p70;
	not.pred 	%p72, %p71;
	@%p72 bra 	$L__BB0_32;
	ld.global.f32 	%f66, [%rd5+8];
	ld.global.f32 	%f67, [%rd6+8];
	fma.rn.f32 	%f83, %f66, %f67, %f83;
$L__BB0_32:
	add.s32 	%r86, %r29, 3;
	setp.gt.s32 	%p73, %r86, -1;
	setp.lt.s32 	%p74, %r86, %r41;
	and.pred  	%p75, %p73, %p74;
	and.pred  	%p76, %p1, %p75;
	not.pred 	%p77, %p76;
	@%p77 bra 	$L__BB0_34;
	ld.global.f32 	%f68, [%rd5+12];
	ld.global.f32 	%f69, [%rd6+12];
	fma.rn.f32 	%f83, %f68, %f69, %f83;
$L__BB0_34:
	add.s32 	%r104, %r104, 4;
$L__BB0_35:
	and.b32  	%r87, %r42, 3;
	setp.eq.s32 	%p78, %r87, 0;
	@%p78 bra 	$L__BB0_45;
	setp.eq.s32 	%p79, %r87, 1;
	@%p79 bra 	$L__BB0_42;
	add.s32 	%r32, %r9, %r104;
	setp.gt.s32 	%p80, %r32, -1;
	setp.lt.s32 	%p81, %r32, %r41;
	and.pred  	%p82, %p80, %p81;
	and.pred  	%p83, %p1, %p82;
	add.s32 	%r88, %r32, %r20;
	mul.wide.s32 	%rd17, %r88, 4;
	add.s64 	%rd7, %rd2, %rd17;
	add.s32 	%r89, %r104, %r21;
	mul.wide.s32 	%rd18, %r89, 4;
	add.s64 	%rd8, %rd1, %rd18;
	not.pred 	%p84, %p83;
	@%p84 bra 	$L__BB0_39;
	ld.global.f32 	%f71, [%rd7];
	ld.global.f32 	%f72, [%rd8];
	fma.rn.f32 	%f83, %f71, %f72, %f83;
$L__BB0_39:
	add.s32 	%r90, %r32, 1;
	setp.gt.s32 	%p85, %r90, -1;
	setp.lt.s32 	%p86, %r90, %r41;
	and.pred  	%p87, %p85, %p86;
	and.pred  	%p88, %p1, %p87;
	not.pred 	%p89, %p88;
	@%p89 bra 	$L__BB0_41;
	ld.global.f32 	%f73, [%rd7+4];
	ld.global.f32 	%f74, [%rd8+4];
	fma.rn.f32 	%f83, %f73, %f74, %f83;
$L__BB0_41:
	add.s32 	%r104, %r104, 2;
$L__BB0_42:
	setp.eq.s32 	%p90, %r12, 0;
	@%p90 bra 	$L__BB0_45;
	add.s32 	%r35, %r9, %r104;
	setp.gt.s32 	%p91, %r35, -1;
	setp.lt.s32 	%p92, %r35, %r41;
	and.pred  	%p93, %p91, %p92;
	and.pred  	%p94, %p1, %p93;
	not.pred 	%p95, %p94;
	@%p95 bra 	$L__BB0_45;
	add.s32 	%r91, %r35, %r20;
	mul.wide.s32 	%rd19, %r91, 4;
	add.s64 	%rd20, %rd2, %rd19;
	ld.global.f32 	%f75, [%rd20];
	add.s32 	%r92, %r104, %r21;
	mul.wide.s32 	%rd21, %r92, 4;
	add.s64 	%rd22, %rd1, %rd21;
	ld.global.f32 	%f76, [%rd22];
	fma.rn.f32 	%f83, %f75, %f76, %f83;
$L__BB0_45:
	add.s32 	%r99, %r99, 1;
	setp.ne.s32 	%p96, %r99, %r42;
	@%p96 bra 	$L__BB0_5;
	add.s32 	%r98, %r98, 1;
	setp.ne.s32 	%p97, %r98, %r38;
	@%p97 bra 	$L__BB0_4;
$L__BB0_47:
	ld.param.u64 	%rd30, [_Z14conv2d_forwardPfS_S_S_iiiiiiii_param_3];
	ld.param.u64 	%rd29, [_Z14conv2d_forwardPfS_S_S_iiiiiiii_param_2];
	cvta.to.global.u64 	%rd23, %rd29;
	mul.wide.u32 	%rd24, %r4, 4;
	add.s64 	%rd25, %rd23, %rd24;
	ld.global.f32 	%f77, [%rd25];
	add.f32 	%f78, %f83, %f77;
	mad.lo.s32 	%r93, %r3, %r39, %r4;
	mad.lo.s32 	%r94, %r93, %r5, %r93;
	add.s32 	%r95, %r94, %r1;
	mad.lo.s32 	%r96, %r95, %r60, %r95;
	add.s32 	%r97, %r96, %r52;
	cvta.to.global.u64 	%rd26, %rd30;
	mul.wide.s32 	%rd27, %r97, 4;
	add.s64 	%rd28, %rd26, %rd27;
	st.global.f32 	[%rd28], %f78;
$L__BB0_48:
	ret;

}


// ===== COMPILED SASS (sm_100) =====

	.target	sm_100

	.elftype	@"ET_EXEC"


//--------------------- .note.nv.tkinfo           --------------------------
	.section	.note.nv.tkinfo,"",@"SHT_NOTE"
	.sectionflags	@"SHF_NOTE_NV_TKINFO"
	.tkinfo
        /*0018*/ 	.word	0x00000002
        /*0030*/ 	.string	""
        /*0030*/ 	.string	"ptxas"
        /*0030*/ 	.string	"Cuda compilation tools, release 13.0, V13.0.88"
        /*0030*/ 	.string	"Build cuda_13.0.r13.0/compiler.36424714_0"
        /*0030*/ 	.string	"-arch sm_100 -m 64 "



//--------------------- .note.nv.cuinfo           --------------------------
	.section	.note.nv.cuinfo,"",@"SHT_NOTE"
	.sectionflags	@"SHF_NOTE_NV_CUINFO"
        /*0018*/ 	.short	0x0002
        /*001a*/ 	.short	0x0064
        /*001c*/ 	.short	0x0082
	.zero		2


//--------------------- .nv.info                  --------------------------
	.section	.nv.info,"",@"SHT_CUDA_INFO"
	.align	4


	//----- nvinfo : EIATTR_REGCOUNT
	.align		4
        /*0000*/ 	.byte	0x04, 0x2f
        /*0002*/ 	.short	(.L_1 - .L_0)
	.align		4
.L_0:
        /*0004*/ 	.word	index@(_Z14conv2d_forwardPfS_S_S_iiiiiiii)
        /*0008*/ 	.word	0x00000020


	//----- nvinfo : EIATTR_FRAME_SIZE
	.align		4
.L_1:
        /*000c*/ 	.byte	0x04, 0x11
        /*000e*/ 	.short	(.L_3 - .L_2)
	.align		4
.L_2:
        /*0010*/ 	.word	index@(_Z14conv2d_forwardPfS_S_S_iiiiiiii)
        /*0014*/ 	.word	0x00000000


	//----- nvinfo : EIATTR_MIN_STACK_SIZE
	.align		4
.L_3:
        /*0018*/ 	.byte	0x04, 0x12
        /*001a*/ 	.short	(.L_5 - .L_4)
	.align		4
.L_4:
        /*001c*/ 	.word	index@(_Z14conv2d_forwardPfS_S_S_iiiiiiii)
        /*0020*/ 	.word	0x00000000
.L_5:


//--------------------- .nv.compat                --------------------------
	.section	.nv.compat,"",@"SHT_CUDA_COMPAT_INFO"
	.align	4
        /*0000*/ 	.byte	0x02, 0x09, 0x00, 0x00, 0x02, 0x02, 0x01, 0x00, 0x02, 0x05, 0x05, 0x00, 0x03, 0x07, 0x01, 0x01
        /*0010*/ 	.byte	0x02, 0x03, 0x00, 0x00, 0x02, 0x06, 0x01, 0x00, 0x04, 0x0b, 0x08, 0x00, 0x09, 0x00, 0x00, 0x00
        /*0020*/ 	.byte	0x00, 0x00, 0x00, 0x00


//--------------------- .nv.info._Z14conv2d_forwardPfS_S_S_iiiiiiii --------------------------
	.section	.nv.info._Z14conv2d_forwardPfS_S_S_iiiiiiii,"",@"SHT_CUDA_INFO"
	.sectionflags	@""
	.align	4


	//----- nvinfo : EIATTR_CUDA_API_VERSION
	.align		4
        /*0000*/ 	.byte	0x04, 0x37
        /*0002*/ 	.short	(.L_7 - .L_6)
.L_6:
        /*0004*/ 	.word	0x00000082


	//----- nvinfo : EIATTR_KPARAM_INFO
	.align		4
.L_7:
        /*0008*/ 	.byte	0x04, 0x17
        /*000a*/ 	.short	(.L_9 - .L_8)
.L_8:
        /*000c*/ 	.word	0x00000000
        /*0010*/ 	.short	0x000b
        /*0012*/ 	.short	0x003c
        /*0014*/ 	.byte	0x00, 0xf0, 0x11, 0x00


	//----- nvinfo : EIATTR_KPARAM_INFO
	.align		4
.L_9:
        /*0018*/ 	.byte	0x04, 0x17
        /*001a*/ 	.short	(.L_11 - .L_10)
.L_10:
        /*001c*/ 	.word	0x00000000
        /*0020*/ 	.short	0x000a
        /*0022*/ 	.short	0x0038
        /*0024*/ 	.byte	0x00, 0xf0, 0x11, 0x00


	//----- nvinfo : EIATTR_KPARAM_INFO
	.align		4
.L_11:
        /*0028*/ 	.byte	0x04, 0x17
        /*002a*/ 	.short	(.L_13 - .L_12)
.L_12:
        /*002c*/ 	.word	0x00000000
        /*0030*/ 	.short	0x0009
        /*0032*/ 	.short	0x0034
        /*0034*/ 	.byte	0x00, 0xf0, 0x11, 0x00


	//----- nvinfo : EIATTR_KPARAM_INFO
	.align		4
.L_13:
        /*0038*/ 	.byte	0x04, 0x17
        /*003a*/ 	.short	(.L_15 - .L_14)
.L_14:
        /*003c*/ 	.word	0x00000000
        /*0040*/ 	.short	0x0008
        /*0042*/ 	.short	0x0030
        /*0044*/ 	.byte	0x00, 0xf0, 0x11, 0x00


	//----- nvinfo : EIATTR_KPARAM_INFO
	.align		4
.L_15:
        /*0048*/ 	.byte	0x04, 0x17
        /*004a*/ 	.short	(.L_17 - .L_16)
.L_16:
        /*004c*/ 	.word	0x00000000
        /*0050*/ 	.short	0x0007
        /*0052*/ 	.short	0x002c
        /*0054*/ 	.byte	0x00, 0xf0, 0x11, 0x00


	//----- nvinfo : EIATTR_KPARAM_INFO
	.align		4
.L_17:
        /*0058*/ 	.byte	0x04, 0x17
        /*005a*/ 	.short	(.L_19 - .L_18)
.L_18:
        /*005c*/ 	.word	0x00000000
        /*0060*/ 	.short	0x0006
        /*0062*/ 	.short	0x0028
        /*0064*/ 	.byte	0x00, 0xf0, 0x11, 0x00


	//----- nvinfo : EIATTR_KPARAM_INFO
	.align		4
.L_19:
        /*0068*/ 	.byte	0x04, 0x17
        /*006a*/ 	.short	(.L_21 - .L_20)
.L_20:
        /*006c*/ 	.word	0x00000000
        /*0070*/ 	.short	0x0005
        /*0072*/ 	.short	0x0024
        /*0074*/ 	.byte	0x00, 0xf0, 0x11, 0x00


	//----- nvinfo : EIATTR_KPARAM_INFO
	.align		4
.L_21:
        /*0078*/ 	.byte	0x04, 0x17
        /*007a*/ 	.short	(.L_23 - .L_22)
.L_22:
        /*007c*/ 	.word	0x00000000
        /*0080*/ 	.short	0x0004
        /*0082*/ 	.short	0x0020
        /*0084*/ 	.byte	0x00, 0xf0, 0x11, 0x00


	//----- nvinfo : EIATTR_KPARAM_INFO
	.align		4
.L_23:
        /*0088*/ 	.byte	0x04, 0x17
        /*008a*/ 	.short	(.L_25 - .L_24)
.L_24:
        /*008c*/ 	.word	0x00000000
        /*0090*/ 	.short	0x0003
        /*0092*/ 	.short	0x0018
        /*0094*/ 	.byte	0x00, 0xf5, 0x21, 0x00


	//----- nvinfo : EIATTR_KPARAM_INFO
	.align		4
.L_25:
        /*0098*/ 	.byte	0x04, 0x17
        /*009a*/ 	.short	(.L_27 - .L_26)
.L_26:
        /*009c*/ 	.word	0x00000000
        /*00a0*/ 	.short	0x0002
        /*00a2*/ 	.short	0x0010
        /*00a4*/ 	.byte	0x00, 0xf5, 0x21, 0x00


	//----- nvinfo : EIATTR_KPARAM_INFO
	.align		4
.L_27:
        /*00a8*/ 	.byte	0x04, 0x17
        /*00aa*/ 	.short	(.L_29 - .L_28)
.L_28:
        /*00ac*/ 	.word	0x00000000
        /*00b0*/ 	.short	0x0001
        /*00b2*/ 	.short	0x0008
        /*00b4*/ 	.byte	0x00, 0xf5, 0x21, 0x00


	//----- nvinfo : EIATTR_KPARAM_INFO
	.align		4
.L_29:
        /*00b8*/ 	.byte	0x04, 0x17
        /*00ba*/ 	.short	(.L_31 - .L_30)
.L_30:
        /*00bc*/ 	.word	0x00000000
        /*00c0*/ 	.short	0x0000
        /*00c2*/ 	.short	0x0000
        /*00c4*/ 	.byte	0x00, 0xf5, 0x21, 0x00


	//----- nvinfo : EIATTR_SPARSE_MMA_MASK
	.align		4
.L_31:
        /*00c8*/ 	.byte	0x03, 0x50
        /*00ca*/ 	.short	0x0000


	//----- nvinfo : EIATTR_MAXREG_COUNT
	.align		4
        /*00cc*/ 	.byte	0x03, 0x1b
        /*00ce*/ 	.short	0x00ff


	//----- nvinfo : EIATTR_MERCURY_ISA_VERSION
	.align		4
        /*00d0*/ 	.byte	0x03, 0x5f
        /*00d2*/ 	.short	0x0101


	//----- nvinfo : EIATTR_VRC_CTA_INIT_COUNT
	.align		4
        /*00d4*/ 	.byte	0x02, 0x4a
	.zero		1
	.zero		1


	//----- nvinfo : EIATTR_EXIT_INSTR_OFFSETS
	.align		4
        /*00d8*/ 	.byte	0x04, 0x1c
        /*00da*/ 	.short	(.L_33 - .L_32)


	//   ....[0]....
.L_32:
        /*00dc*/ 	.word	0x00000540


	//   ....[1]....
        /*00e0*/ 	.word	0x00001240


	//----- nvinfo : EIATTR_CRS_STACK_SIZE
	.align		4
.L_33:
        /*00e4*/ 	.byte	0x04, 0x1e
        /*00e6*/ 	.short	(.L_35 - .L_34)
.L_34:
        /*00e8*/ 	.word	0x00000000


	//----- nvinfo : EIATTR_CBANK_PARAM_SIZE
	.align		4
.L_35:
        /*00ec*/ 	.byte	0x03, 0x19
        /*00ee*/ 	.short	0x0040


	//----- nvinfo : EIATTR_PARAM_CBANK
	.align		4
        /*00f0*/ 	.byte	0x04, 0x0a
        /*00f2*/ 	.short	(.L_37 - .L_36)
	.align		4
.L_36:
        /*00f4*/ 	.word	index@(.nv.constant0._Z14conv2d_forwardPfS_S_S_iiiiiiii)
        /*00f8*/ 	.short	0x0380
        /*00fa*/ 	.short	0x0040


	//----- nvinfo : EIATTR_SW_WAR
	.align		4
.L_37:
        /*00fc*/ 	.byte	0x04, 0x36
        /*00fe*/ 	.short	(.L_39 - .L_38)
.L_38:
        /*0100*/ 	.word	0x00000008
.L_39:


//--------------------- .nv.callgraph             --------------------------
	.section	.nv.callgraph,"",@"SHT_CUDA_CALLGRAPH"
	.align	4
	.sectionentsize	8
	.align		4
        /*0000*/ 	.word	0x00000000
	.align		4
        /*0004*/ 	.word	0xffffffff
	.align		4
        /*0008*/ 	.word	0x00000000
	.align		4
        /*000c*/ 	.word	0xfffffffe
	.align		4
        /*0010*/ 	.word	0x00000000
	.align		4
        /*0014*/ 	.word	0xfffffffd
	.align		4
        /*0018*/ 	.word	0x00000000
	.align		4
        /*001c*/ 	.word	0xfffffffc


//--------------------- .text._Z14conv2d_forwardPfS_S_S_iiiiiiii --------------------------
	.section	.text._Z14conv2d_forwardPfS_S_S_iiiiiiii,"ax",@progbits
	.align	128
        .global         _Z14conv2d_forwardPfS_S_S_iiiiiiii
        .type           _Z14conv2d_forwardPfS_S_S_iiiiiiii,@function
        .size           _Z14conv2d_forwardPfS_S_S_iiiiiiii,(.L_x_10 - _Z14conv2d_forwardPfS_S_S_iiiiiiii)
        .other          _Z14conv2d_forwardPfS_S_S_iiiiiiii,@"STO_CUDA_ENTRY STV_DEFAULT"
_Z14conv2d_forwardPfS_S_S_iiiiiiii:
.text._Z14conv2d_forwardPfS_S_S_iiiiiiii:
[----:B------:R-:W-:Y:S08]  /*0000*/  LDC R1, c[0x0][0x37c] ;  /* 0x0000df00ff017b82 */ /* 0x000ff00000000800 */
[----:B------:R-:W0:Y:S01]  /*0010*/  LDC.64 R4, c[0x0][0x3b8] ;  /* 0x0000ee00ff047b82 */ /* 0x000e220000000a00 */
[----:B------:R-:W1:Y:S01]  /*0020*/  S2R R19, SR_TID.X ;  /* 0x0000000000137919 */ /* 0x000e620000002100 */
[----:B------:R-:W2:Y:S01]  /*0030*/  LDCU UR7, c[0x0][0x3a0] ;  /* 0x00007400ff0777ac */ /* 0x000ea20008000800 */
[----:B------:R-:W3:Y:S05]  /*0040*/  S2R R17, SR_TID.Y ;  /* 0x0000000000117919 */ /* 0x000eea0000002200 */
[----:B------:R-:W4:Y:S08]  /*0050*/  LDC.64 R2, c[0x0][0x3a8] ;  /* 0x0000ea00ff027b82 */ /* 0x000f300000000a00 */
[----:B------:R-:W5:Y:S01]  /*0060*/  LDC R0, c[0x0][0x3b4] ;  /* 0x0000ed00ff007b82 */ /* 0x000f620000000800 */
[----:B0-----:R-:W-:-:S07]  /*0070*/  IABS R6, R4 ;  /* 0x0000000400067213 */ /* 0x001fce0000000000 */
[----:B------:R-:W0:Y:S01]  /*0080*/  LDC R13, c[0x0][0x3b0] ;  /* 0x0000ec00ff0d7b82 */ /* 0x000e220000000800 */
[----:B------:R-:W2:Y:S07]  /*0090*/  I2F.RP R12, R6 ;  /* 0x00000006000c7306 */ /* 0x000eae0000209400 */
[----:B------:R-:W1:Y:S01]  /*00a0*/  S2UR UR6, SR_CTAID.Z ;  /* 0x00000000000679c3 */ /* 0x000e620000002700 */
[----:B----4-:R-:W4:Y:S01]  /*00b0*/  I2F.U32.RP R7, R2 ;  /* 0x0000000200077306 */ /* 0x010f220000209000 */
[----:B-----5:R-:W-:-:S06]  /*00c0*/  IMAD.IADD R10, R3, 0x1, -R0 ;  /* 0x00000001030a7824 */ /* 0x020fcc00078e0a00 */
[----:B------:R-:W-:Y:S01]  /*00d0*/  S2UR UR5, SR_CTAID.X ;  /* 0x00000000000579c3 */ /* 0x000fe20000002500 */
[----:B--2---:R-:W2:Y:S01]  /*00e0*/  MUFU.RCP R12, R12 ;  /* 0x0000000c000c7308 */ /* 0x004ea20000001000 */
[----:B------:R-:W-:Y:S02]  /*00f0*/  IMAD R3, R5, 0x2, R10 ;  /* 0x0000000205037824 */ /* 0x000fe400078e020a */
[----:B------:R-:W-:-:S04]  /*0100*/  HFMA2 R10, -RZ, RZ, 0, 0 ;  /* 0x00000000ff0a7431 */ /* 0x000fc800000001ff */
[----:B------:R-:W3:Y:S01]  /*0110*/  S2UR UR4, SR_CTAID.Y ;  /* 0x00000000000479c3 */ /* 0x000ee20000002600 */
[----:B----4-:R-:W4:Y:S01]  /*0120*/  MUFU.RCP R7, R7 ;  /* 0x0000000700077308 */ /* 0x010f220000001000 */
[----:B--2---:R-:W-:Y:S02]  /*0130*/  VIADD R11, R12, 0xffffffe ;  /* 0x0ffffffe0c0b7836 */ /* 0x004fe40000000000 */
[----:B0-----:R-:W-:-:S05]  /*0140*/  IMAD.IADD R12, R13, 0x1, -R0 ;  /* 0x000000010d0c7824 */ /* 0x001fca00078e0a00 */
[----:B------:R-:W0:Y:S01]  /*0150*/  F2I.FTZ.U32.TRUNC.NTZ R11, R11 ;  /* 0x0000000b000b7305 */ /* 0x000e22000021f000 */
[----:B----4-:R-:W-:Y:S02]  /*0160*/  VIADD R8, R7, 0xffffffe ;  /* 0x0ffffffe07087836 */ /* 0x010fe40000000000 */
[----:B------:R-:W-:Y:S01]  /*0170*/  IMAD R7, R5, 0x2, R12 ;  /* 0x0000000205077824 */ /* 0x000fe200078e020c */
[----:B------:R-:W-:Y:S02]  /*0180*/  IABS R12, R3 ;  /* 0x00000003000c7213 */ /* 0x000fe40000000000 */
[----:B------:R-:W-:Y:S02]  /*0190*/  LOP3.LUT R3, R3, R4, RZ, 0x3c, !PT ;  /* 0x0000000403037212 */ /* 0x000fe400078e3cff */
[----:B------:R2:W4:Y:S01]  /*01a0*/  F2I.FTZ.U32.TRUNC.NTZ R9, R8 ;  /* 0x0000000800097305 */ /* 0x000522000021f000 */
[----:B0-----:R-:W-:Y:S02]  /*01b0*/  IADD3 R14, PT, PT, RZ, -R11, RZ ;  /* 0x8000000bff0e7210 */ /* 0x001fe40007ffe0ff */
[----:B--2---:R-:W-:-:S02]  /*01c0*/  IABS R8, R7 ;  /* 0x0000000700087213 */ /* 0x004fc40000000000 */
[----:B------:R-:W-:Y:S02]  /*01d0*/  MOV R13, R14 ;  /* 0x0000000e000d7202 */ /* 0x000fe40000000f00 */
[----:B------:R-:W-:Y:S01]  /*01e0*/  LOP3.LUT R7, R7, R4, RZ, 0x3c, !PT ;  /* 0x0000000407077212 */ /* 0x000fe200078e3cff */
[----:B----4-:R-:W-:Y:S02]  /*01f0*/  IMAD.MOV R15, RZ, RZ, -R9 ;  /* 0x000000ffff0f7224 */ /* 0x010fe400078e0a09 */
[----:B------:R-:W-:Y:S01]  /*0200*/  IMAD R13, R13, R6, RZ ;  /* 0x000000060d0d7224 */ /* 0x000fe200078e02ff */
[----:B------:R-:W-:-:S03]  /*0210*/  ISETP.GE.AND P2, PT, R7, RZ, PT ;  /* 0x000000ff0700720c */ /* 0x000fc60003f46270 */
[----:B------:R-:W-:-:S04]  /*0220*/  IMAD.HI.U32 R10, R11, R13, R10 ;  /* 0x0000000d0b0a7227 */ /* 0x000fc800078e000a */
[----:B------:R-:W-:Y:S02]  /*0230*/  IMAD R11, R15, R2, RZ ;  /* 0x000000020f0b7224 */ /* 0x000fe400078e02ff */
[----:B------:R-:W-:Y:S01]  /*0240*/  IMAD.MOV.U32 R15, RZ, RZ, R8 ;  /* 0x000000ffff0f7224 */ /* 0x000fe200078e0008 */
[----:B------:R-:W-:Y:S01]  /*0250*/  MOV R8, RZ ;  /* 0x000000ff00087202 */ /* 0x000fe20000000f00 */
[----:B------:R-:W-:-:S04]  /*0260*/  IMAD.MOV.U32 R13, RZ, RZ, R12 ;  /* 0x000000ffff0d7224 */ /* 0x000fc800078e000c */
[----:B------:R-:W-:-:S04]  /*0270*/  IMAD.HI.U32 R8, R9, R11, R8 ;  /* 0x0000000b09087227 */ /* 0x000fc800078e0008 */
[----:B------:R-:W-:-:S04]  /*0280*/  IMAD.HI.U32 R11, R10, R13, RZ ;  /* 0x0000000d0a0b7227 */ /* 0x000fc800078e00ff */
[----:B------:R-:W-:-:S04]  /*0290*/  IMAD.HI.U32 R10, R10, R15, RZ ;  /* 0x0000000f0a0a7227 */ /* 0x000fc800078e00ff */
[----:B------:R-:W-:Y:S02]  /*02a0*/  IMAD.MOV R12, RZ, RZ, -R10 ;  /* 0x000000ffff0c7224 */ /* 0x000fe400078e0a0a */
[----:B------:R-:W-:Y:S02]  /*02b0*/  IMAD.MOV R9, RZ, RZ, -R11 ;  /* 0x000000ffff097224 */ /* 0x000fe400078e0a0b */
[C---:B------:R-:W-:Y:S02]  /*02c0*/  IMAD R15, R6.reuse, R12, R15 ;  /* 0x0000000c060f7224 */ /* 0x040fe400078e020f */
[----:B------:R-:W-:Y:S01]  /*02d0*/  IMAD R13, R6, R9, R13 ;  /* 0x00000009060d7224 */ /* 0x000fe200078e020d */
[----:B------:R-:W3:Y:S01]  /*02e0*/  LDC R12, c[0x0][0x364] ;  /* 0x0000d900ff0c7b82 */ /* 0x000ee20000000800 */
[----:B-1----:R-:W-:Y:S01]  /*02f0*/  IMAD.HI.U32 R18, R8, UR6, RZ ;  /* 0x0000000608127c27 */ /* 0x002fe2000f8e00ff */
[C---:B------:R-:W-:Y:S02]  /*0300*/  ISETP.GT.U32.AND P6, PT, R6.reuse, R15, PT ;  /* 0x0000000f0600720c */ /* 0x040fe40003fc4070 */
[----:B------:R-:W-:-:S02]  /*0310*/  ISETP.GT.U32.AND P0, PT, R6, R13, PT ;  /* 0x0000000d0600720c */ /* 0x000fc40003f04070 */
[----:B------:R-:W-:Y:S02]  /*0320*/  IADD3 R9, PT, PT, -R18, RZ, RZ ;  /* 0x000000ff12097210 */ /* 0x000fe40007ffe1ff */
[----:B------:R-:W0:Y:S03]  /*0330*/  LDC R14, c[0x0][0x360] ;  /* 0x0000d800ff0e7b82 */ /* 0x000e260000000800 */
[----:B------:R-:W-:-:S04]  /*0340*/  IMAD R9, R2, R9, UR6 ;  /* 0x0000000602097e24 */ /* 0x000fc8000f8e0209 */
[--C-:B------:R-:W-:Y:S01]  /*0350*/  @!P6 IMAD.IADD R15, R15, 0x1, -R6.reuse ;  /* 0x000000010f0fe824 */ /* 0x100fe200078e0a06 */
[----:B------:R-:W-:Y:S01]  /*0360*/  ISETP.GE.U32.AND P3, PT, R9, R2, PT ;  /* 0x000000020900720c */ /* 0x000fe20003f66070 */
[----:B------:R-:W-:Y:S02]  /*0370*/  @!P0 IMAD.IADD R13, R13, 0x1, -R6 ;  /* 0x000000010d0d8824 */ /* 0x000fe400078e0a06 */
[----:B------:R-:W-:Y:S01]  /*0380*/  @!P6 VIADD R10, R10, 0x1 ;  /* 0x000000010a0ae836 */ /* 0x000fe20000000000 */
[-C--:B------:R-:W-:Y:S01]  /*0390*/  ISETP.GE.U32.AND P5, PT, R15, R6.reuse, PT ;  /* 0x000000060f00720c */ /* 0x080fe20003fa6070 */
[----:B------:R-:W-:Y:S01]  /*03a0*/  @!P0 VIADD R11, R11, 0x1 ;  /* 0x000000010b0b8836 */ /* 0x000fe20000000000 */
[----:B------:R-:W-:Y:S02]  /*03b0*/  ISETP.GE.U32.AND P4, PT, R13, R6, PT ;  /* 0x000000060d00720c */ /* 0x000fe40003f86070 */
[----:B------:R-:W-:Y:S02]  /*03c0*/  ISETP.GE.AND P0, PT, R3, RZ, PT ;  /* 0x000000ff0300720c */ /* 0x000fe40003f06270 */
[----:B------:R-:W-:-:S03]  /*03d0*/  LOP3.LUT R3, RZ, R4, RZ, 0x33, !PT ;  /* 0x00000004ff037212 */ /* 0x000fc600078e33ff */
[----:B------:R-:W-:Y:S01]  /*03e0*/  @P3 IADD3 R9, PT, PT, R9, -R2, RZ ;  /* 0x8000000209093210 */ /* 0x000fe20007ffe0ff */
[----:B------:R-:W-:-:S03]  /*03f0*/  @P3 VIADD R18, R18, 0x1 ;  /* 0x0000000112123836 */ /* 0x000fc60000000000 */
[----:B------:R-:W-:Y:S01]  /*0400*/  ISETP.GE.U32.AND P1, PT, R9, R2, PT ;  /* 0x000000020900720c */ /* 0x000fe20003f26070 */
[----:B---3--:R-:W-:Y:S01]  /*0410*/  IMAD R9, R12, UR4, R17 ;  /* 0x000000040c097c24 */ /* 0x008fe2000f8e0211 */
[----:B------:R-:W-:Y:S01]  /*0420*/  @P5 IADD3 R10, PT, PT, R10, 0x1, RZ ;  /* 0x000000010a0a5810 */ /* 0x000fe20007ffe0ff */
[----:B------:R-:W-:Y:S01]  /*0430*/  @P4 VIADD R11, R11, 0x1 ;  /* 0x000000010b0b4836 */ /* 0x000fe20000000000 */
[----:B------:R-:W-:Y:S02]  /*0440*/  ISETP.NE.U32.AND P5, PT, R2, RZ, PT ;  /* 0x000000ff0200720c */ /* 0x000fe40003fa5070 */
[----:B------:R-:W-:Y:S01]  /*0450*/  ISETP.NE.AND P4, PT, R4, RZ, PT ;  /* 0x000000ff0400720c */ /* 0x000fe20003f85270 */
[----:B------:R-:W-:Y:S01]  /*0460*/  @!P2 IMAD.MOV R10, RZ, RZ, -R10 ;  /* 0x000000ffff0aa224 */ /* 0x000fe200078e0a0a */
[----:B------:R-:W-:Y:S01]  /*0470*/  MOV R8, R11 ;  /* 0x0000000b00087202 */ /* 0x000fe20000000f00 */
[----:B0-----:R-:W-:-:S03]  /*0480*/  IMAD R11, R14, UR5, R19 ;  /* 0x000000050e0b7c24 */ /* 0x001fc6000f8e0213 */
[----:B------:R-:W-:Y:S01]  /*0490*/  @!P0 IADD3 R8, PT, PT, -R8, RZ, RZ ;  /* 0x000000ff08088210 */ /* 0x000fe20007ffe1ff */
[----:B------:R-:W-:Y:S01]  /*04a0*/  @P1 VIADD R18, R18, 0x1 ;  /* 0x0000000112121836 */ /* 0x000fe20000000000 */
[C---:B------:R-:W-:Y:S02]  /*04b0*/  SEL R10, R3.reuse, R10, !P4 ;  /* 0x0000000a030a7207 */ /* 0x040fe40006000000 */
[----:B------:R-:W-:Y:S02]  /*04c0*/  SEL R8, R3, R8, !P4 ;  /* 0x0000000803087207 */ /* 0x000fe40006000000 */
[----:B------:R-:W-:Y:S02]  /*04d0*/  @!P5 LOP3.LUT R18, RZ, R2, RZ, 0x33, !PT ;  /* 0x00000002ff12d212 */ /* 0x000fe400078e33ff */
[----:B------:R-:W-:-:S03]  /*04e0*/  ISETP.GT.AND P0, PT, R11, R10, PT ;  /* 0x0000000a0b00720c */ /* 0x000fc60003f04270 */
[----:B------:R-:W-:Y:S01]  /*04f0*/  IMAD.MOV R7, RZ, RZ, -R18 ;  /* 0x000000ffff077224 */ /* 0x000fe200078e0a12 */
[----:B------:R-:W-:-:S03]  /*0500*/  ISETP.GT.OR P0, PT, R9, R8, P0 ;  /* 0x000000080900720c */ /* 0x000fc60000704670 */
[----:B------:R-:W-:Y:S01]  /*0510*/  IMAD R7, R2, R7, UR6 ;  /* 0x0000000602077e24 */ /* 0x000fe2000f8e0207 */
[----:B------:R-:W-:-:S04]  /*0520*/  ISETP.GE.OR P0, PT, R18, UR7, P0 ;  /* 0x0000000712007c0c */ /* 0x000fc80008706670 */
[----:B------:R-:W-:-:S13]  /*0530*/  ISETP.GE.OR P0, PT, R7, R2, P0 ;  /* 0x000000020700720c */ /* 0x000fda0000706670 */
[----:B------:R-:W-:Y:S05]  /*0540*/  @P0 EXIT ;  /* 0x000000000000094d */ /* 0x000fea0003800000 */
[----:B------:R-:W0:Y:S01]  /*0550*/  LDCU UR4, c[0x0][0x3a4] ;  /* 0x00007480ff0477ac */ /* 0x000e220008000800 */
[----:B------:R-:W-:Y:S01]  /*0560*/  IMAD.MOV.U32 R6, RZ, RZ, RZ ;  /* 0x000000ffff067224 */ /* 0x000fe200078e00ff */
[----:B------:R-:W1:Y:S01]  /*0570*/  LDCU.64 UR8, c[0x0][0x358] ;  /* 0x00006b00ff0877ac */ /* 0x000e620008000a00 */
[----:B0-----:R-:W-:-:S09]  /*0580*/  UISETP.GE.AND UP0, UPT, UR4, 0x1, UPT ;  /* 0x000000010400788c */ /* 0x001fd2000bf06270 */
[----:B-1----:R-:W-:Y:S05]  /*0590*/  BRA.U !UP0, `(.L_x_0) ;  /* 0x0000000908f47547 */ /* 0x002fea000b800000 */
[----:B------:R-:W-:-:S13]  /*05a0*/  ISETP.GE.AND P0, PT, R0, 0x1, PT ;  /* 0x000000010000780c */ /* 0x000fda0003f06270 */
[----:B------:R-:W-:Y:S05]  /*05b0*/  @!P0 BRA `(.L_x_0) ;  /* 0x0000000800ec8947 */ /* 0x000fea0003800000 */
[----:B------:R-:W-:Y:S02]  /*05c0*/  HFMA2 R6, -RZ, RZ, 0, 0 ;  /* 0x00000000ff067431 */ /* 0x000fe400000001ff */
[----:B------:R-:W-:Y:S01]  /*05d0*/  IMAD R5, R11, R4, -R5 ;  /* 0x000000040b057224 */ /* 0x000fe200078e0a05 */
[----:B------:R-:W-:Y:S01]  /*05e0*/  LOP3.LUT R4, R0, 0x7ffffff8, RZ, 0xc0, !PT ;  /* 0x7ffffff800047812 */ /* 0x000fe200078ec0ff */
[----:B------:R-:W-:-:S06]  /*05f0*/  UMOV UR4, URZ ;  /* 0x000000ff00047c82 */ /* 0x000fcc0008000000 */
.L_x_8:
[----:B------:R-:W0:Y:S01]  /*0600*/  LDC R0, c[0x0][0x3a4] ;  /* 0x0000e900ff007b82 */ /* 0x000e220000000800 */
[----:B------:R-:W-:Y:S01]  /*0610*/  UMOV UR5, URZ ;  /* 0x000000ff00057c82 */ /* 0x000fe20008000000 */
[-C--:B0-----:R-:W-:Y:S02]  /*0620*/  IMAD R3, R18, R0.reuse, UR4 ;  /* 0x0000000412037e24 */ /* 0x081fe4000f8e0200 */
[----:B------:R-:W-:Y:S01]  /*0630*/  IMAD R2, R7, R0, UR4 ;  /* 0x0000000407027e24 */ /* 0x000fe2000f8e0200 */
[----:B------:R-:W-:-:S06]  /*0640*/  UIADD3 UR4, UPT, UPT, UR4, 0x1, URZ ;  /* 0x0000000104047890 */ /* 0x000fcc000fffe0ff */
[----:B------:R-:W-:-:S13]  /*0650*/  ISETP.NE.AND P5, PT, R0, UR4, PT ;  /* 0x0000000400007c0c */ /* 0x000fda000bfa5270 */
.L_x_7:
[----:B------:R-:W0:Y:S01]  /*0660*/  LDC.64 R12, c[0x0][0x3b8] ;  /* 0x0000ee00ff0c7b82 */ /* 0x000e220000000a00 */
[----:B------:R-:W1:Y:S01]  /*0670*/  LDCU UR7, c[0x0][0x3b4] ;  /* 0x00007680ff0777ac */ /* 0x000e620008000800 */
[----:B------:R-:W2:Y:S01]  /*0680*/  LDCU UR6, c[0x0][0x3ac] ;  /* 0x00007580ff0677ac */ /* 0x000ea20008000800 */
[----:B0-----:R-:W-:Y:S02]  /*0690*/  IMAD R12, R9, R12, -R13 ;  /* 0x0000000c090c7224 */ /* 0x001fe400078e0a0d */
[----:B-1----:R-:W-:Y:S02]  /*06a0*/  IMAD.U32 R13, RZ, RZ, UR7 ;  /* 0x00000007ff0d7e24 */ /* 0x002fe4000f8e00ff */
[----:B------:R-:W-:Y:S02]  /*06b0*/  VIADD R14, R12, UR5 ;  /* 0x000000050c0e7c36 */ /* 0x000fe40008000000 */
[----:B------:R-:W-:Y:S02]  /*06c0*/  HFMA2 R12, -RZ, RZ, 0, 0 ;  /* 0x00000000ff0c7431 */ /* 0x000fe400000001ff */
[----:B------:R-:W-:Y:S01]  /*06d0*/  IMAD R0, R2, R13, UR5 ;  /* 0x0000000502007e24 */ /* 0x000fe2000f8e020d */
[----:B------:R-:W-:Y:S01]  /*06e0*/  ISETP.GE.U32.AND P1, PT, R13, 0x8, PT ;  /* 0x000000080d00780c */ /* 0x000fe20003f26070 */
[----:B------:R-:W-:Y:S01]  /*06f0*/  UIADD3 UR5, UPT, UPT, UR5, 0x1, URZ ;  /* 0x0000000105057890 */ /* 0x000fe2000fffe0ff */
[----:B--2---:R-:W-:Y:S01]  /*0700*/  ISETP.GE.AND P0, PT, R14, UR6, PT ;  /* 0x000000060e007c0c */ /* 0x004fe2000bf06270 */
[----:B------:R-:W-:-:S03]  /*0710*/  IMAD R19, R3, UR6, R14 ;  /* 0x0000000603137c24 */ /* 0x000fc6000f8e020e */
[----:B------:R-:W-:Y:S02]  /*0720*/  ISETP.GT.AND P0, PT, R14, -0x1, !P0 ;  /* 0xffffffff0e00780c */ /* 0x000fe40004704270 */
[----:B------:R-:W-:-:S05]  /*0730*/  ISETP.NE.AND P6, PT, R13, UR5, PT ;  /* 0x000000050d007c0c */ /* 0x000fca000bfc5270 */
[----:B------:R-:W-:Y:S08]  /*0740*/  @!P1 BRA `(.L_x_1) ;  /* 0x0000000400209947 */ /* 0x000ff00003800000 */
[----:B------:R-:W-:Y:S01]  /*0750*/  IMAD.MOV R20, RZ, RZ, -R4 ;  /* 0x000000ffff147224 */ /* 0x000fe200078e0a04 */
[----:B------:R-:W-:Y:S01]  /*0760*/  UMOV UR6, URZ ;  /* 0x000000ff00067c82 */ /* 0x000fe20008000000 */
[----:B------:R-:W-:-:S07]  /*0770*/  VIADD R21, R5, 0x3 ;  /* 0x0000000305157836 */ /* 0x000fce0000000000 */
.L_x_2:
[----:B------:R-:W0:Y:S01]  /*0780*/  LDC.64 R12, c[0x0][0x3b0] ;  /* 0x0000ec00ff0c7b82 */ /* 0x000e220000000a00 */
[----:B------:R-:W-:Y:S01]  /*0790*/  IADD3 R23, PT, PT, R21, -0x3, RZ ;  /* 0xfffffffd15177810 */ /* 0x000fe20007ffe0ff */
[----:B------:R-:W-:Y:S02]  /*07a0*/  VIADD R22, R5, UR6 ;  /* 0x0000000605167c36 */ /* 0x000fe40008000000 */
[----:B------:R-:W-:-:S04]  /*07b0*/  VIADD R27, R21, 0xfffffffe ;  /* 0xfffffffe151b7836 */ /* 0x000fc80000000000 */
[----:B------:R-:W1:Y:S08]  /*07c0*/  LDC.64 R16, c[0x0][0x380] ;  /* 0x0000e000ff107b82 */ /* 0x000e700000000a00 */
[----:B------:R-:W2:Y:S01]  /*07d0*/  LDC.64 R14, c[0x0][0x388] ;  /* 0x0000e200ff0e7b82 */ /* 0x000ea20000000a00 */
[-C--:B0-----:R-:W-:Y:S01]  /*07e0*/  ISETP.GE.AND P2, PT, R23, R12.reuse, PT ;  /* 0x0000000c1700720c */ /* 0x081fe20003f46270 */
[----:B------:R-:W-:Y:S01]  /*07f0*/  IMAD R25, R0, R13, UR6 ;  /* 0x0000000600197e24 */ /* 0x000fe2000f8e020d */
[----:B------:R-:W-:-:S02]  /*0800*/  ISETP.GE.AND P1, PT, R27, R12, PT ;  /* 0x0000000c1b00720c */ /* 0x000fc40003f26270 */
[----:B------:R-:W-:Y:S01]  /*0810*/  ISETP.GT.AND P2, PT, R23, -0x1, !P2 ;  /* 0xffffffff1700780c */ /* 0x000fe20005744270 */
[----:B------:R-:W-:Y:S01]  /*0820*/  IMAD R23, R19, R12, R22 ;  /* 0x0000000c13177224 */ /* 0x000fe200078e0216 */
[----:B------:R-:W-:Y:S02]  /*0830*/  ISETP.GT.AND P1, PT, R27, -0x1, !P1 ;  /* 0xffffffff1b00780c */ /* 0x000fe40004f24270 */
[----:B------:R-:W-:Y:S01]  /*0840*/  PLOP3.LUT P2, PT, P0, P2, PT, 0x80, 0x8 ;  /* 0x000000000008781c */ /* 0x000fe20000745070 */
[----:B-1----:R-:W-:-:S04]  /*0850*/  IMAD.WIDE R16, R23, 0x4, R16 ;  /* 0x0000000417107825 */ /* 0x002fc800078e0210 */
[----:B--2---:R-:W-:Y:S01]  /*0860*/  IMAD.WIDE R14, R25, 0x4, R14 ;  /* 0x00000004190e7825 */ /* 0x004fe200078e020e */
[----:B------:R-:W-:-:S07]  /*0870*/  PLOP3.LUT P1, PT, P0, P1, PT, 0x80, 0x8 ;  /* 0x000000000008781c */ /* 0x000fce0000723070 */
[----:B------:R-:W2:Y:S04]  /*0880*/  @P2 LDG.E R23, desc[UR8][R16.64] ;  /* 0x0000000810172981 */ /* 0x000ea8000c1e1900 */
[----:B------:R-:W2:Y:S04]  /*0890*/  @P2 LDG.E R22, desc[UR8][R14.64] ;  /* 0x000000080e162981 */ /* 0x000ea8000c1e1900 */
[----:B------:R-:W3:Y:S04]  /*08a0*/  @P1 LDG.E R25, desc[UR8][R16.64+0x4] ;  /* 0x0000040810191981 */ /* 0x000ee8000c1e1900 */
[----:B------:R-:W3:Y:S01]  /*08b0*/  @P1 LDG.E R24, desc[UR8][R14.64+0x4] ;  /* 0x000004080e181981 */ /* 0x000ee2000c1e1900 */
[----:B------:R-:W-:-:S02]  /*08c0*/  IADD3 R27, PT, PT, R21, -0x1, RZ ;  /* 0xffffffff151b7810 */ /* 0x000fc40007ffe0ff */
[-C--:B------:R-:W-:Y:S02]  /*08d0*/  ISETP.GE.AND P3, PT, R21, R12.reuse, PT ;  /* 0x0000000c1500720c */ /* 0x080fe40003f66270 */
[----:B------:R-:W-:Y:S02]  /*08e0*/  ISETP.GE.AND P4, PT, R27, R12, PT ;  /* 0x0000000c1b00720c */ /* 0x000fe40003f86270 */
[----:B------:R-:W-:Y:S02]  /*08f0*/  ISETP.GT.AND P3, PT, R21, -0x1, !P3 ;  /* 0xffffffff1500780c */ /* 0x000fe40005f64270 */
[----:B------:R-:W-:Y:S02]  /*0900*/  ISETP.GT.AND P4, PT, R27, -0x1, !P4 ;  /* 0xffffffff1b00780c */ /* 0x000fe40006784270 */
[----:B------:R-:W-:Y:S02]  /*0910*/  PLOP3.LUT P3, PT, P0, P3, PT, 0x80, 0x8 ;  /* 0x000000000008781c */ /* 0x000fe40000767070 */
[----:B------:R-:W-:Y:S01]  /*0920*/  PLOP3.LUT P4, PT, P0, P4, PT, 0x80, 0x8 ;  /* 0x000000000008781c */ /* 0x000fe20000789070 */
[----:B--2---:R-:W-:-:S12]  /*0930*/  @P2 FFMA R6, R23, R22, R6 ;  /* 0x0000001617062223 */ /* 0x004fd80000000006 */
[----:B------:R-:W2:Y:S04]  /*0940*/  @P4 LDG.E R23, desc[UR8][R16.64+0x8] ;  /* 0x0000080810174981 */ /* 0x000ea8000c1e1900 */
[----:B------:R-:W2:Y:S01]  /*0950*/  @P4 LDG.E R22, desc[UR8][R14.64+0x8] ;  /* 0x000008080e164981 */ /* 0x000ea2000c1e1900 */
[----:B---3--:R-:W-:-:S03]  /*0960*/  @P1 FFMA R6, R25, R24, R6 ;  /* 0x0000001819061223 */ /* 0x008fc60000000006 */
[----:B------:R-:W3:Y:S04]  /*0970*/  @P3 LDG.E R25, desc[UR8][R16.64+0xc] ;  /* 0x00000c0810193981 */ /* 0x000ee8000c1e1900 */
[----:B------:R-:W3:Y:S01]  /*0980*/  @P3 LDG.E R24, desc[UR8][R14.64+0xc] ;  /* 0x00000c080e183981 */ /* 0x000ee2000c1e1900 */
[----:B------:R-:W-:-:S05]  /*0990*/  VIADD R27, R21, 0x1 ;  /* 0x00000001151b7836 */ /* 0x000fca0000000000 */
[----:B------:R-:W-:-:S04]  /*09a0*/  ISETP.GE.AND P1, PT, R27, R12, PT ;  /* 0x0000000c1b00720c */ /* 0x000fc80003f26270 */
[----:B------:R-:W-:Y:S02]  /*09b0*/  ISETP.GT.AND P1, PT, R27, -0x1, !P1 ;  /* 0xffffffff1b00780c */ /* 0x000fe40004f24270 */
[----:B------:R-:W-:Y:S02]  /*09c0*/  IADD3 R27, PT, PT, R21, 0x3, RZ ;  /* 0x00000003151b7810 */ /* 0x000fe40007ffe0ff */
[----:B------:R-:W-:Y:S02]  /*09d0*/  PLOP3.LUT P1, PT, P0, P1, PT, 0x80, 0x8 ;  /* 0x000000000008781c */ /* 0x000fe40000723070 */
[----:B------:R-:W-:-:S04]  /*09e0*/  ISETP.GE.AND P2, PT, R27, R12, PT ;  /* 0x0000000c1b00720c */ /* 0x000fc80003f46270 */
[----:B------:R-:W-:-:S04]  /*09f0*/  ISETP.GT.AND P2, PT, R27, -0x1, !P2 ;  /* 0xffffffff1b00780c */ /* 0x000fc80005744270 */
[----:B------:R-:W-:-:S13]  /*0a00*/  PLOP3.LUT P2, PT, P0, P2, PT, 0x80, 0x8 ;  /* 0x000000000008781c */ /* 0x000fda0000745070 */
[----:B------:R-:W4:Y:S01]  /*0a10*/  @P2 LDG.E R27, desc[UR8][R16.64+0x18] ;  /* 0x00001808101b2981 */ /* 0x000f22000c1e1900 */
[----:B--2---:R-:W-:Y:S01]  /*0a20*/  @P4 FFMA R6, R23, R22, R6 ;  /* 0x0000001617064223 */ /* 0x004fe20000000006 */
[----:B------:R-:W-:-:S05]  /*0a30*/  VIADD R23, R21, 0x2 ;  /* 0x0000000215177836 */ /* 0x000fca0000000000 */
[----:B------:R-:W-:Y:S01]  /*0a40*/  ISETP.GE.AND P4, PT, R23, R12, PT ;  /* 0x0000000c1700720c */ /* 0x000fe20003f86270 */
[----:B---3--:R-:W-:-:S03]  /*0a50*/  @P3 FFMA R6, R25, R24, R6 ;  /* 0x0000001819063223 */ /* 0x008fc60000000006 */
[----:B------:R-:W-:Y:S01]  /*0a60*/  ISETP.GT.AND P4, PT, R23, -0x1, !P4 ;  /* 0xffffffff1700780c */ /* 0x000fe20006784270 */
[----:B------:R-:W-:Y:S01]  /*0a70*/  VIADD R23, R21, 0x4 ;  /* 0x0000000415177836 */ /* 0x000fe20000000000 */
[----:B------:R-:W4:Y:S02]  /*0a80*/  @P2 LDG.E R24, desc[UR8][R14.64+0x18] ;  /* 0x000018080e182981 */ /* 0x000f24000c1e1900 */
[----:B------:R-:W-:Y:S02]  /*0a90*/  PLOP3.LUT P4, PT, P0, P4, PT, 0x80, 0x8 ;  /* 0x000000000008781c */ /* 0x000fe40000789070 */
[C---:B------:R-:W-:Y:S02]  /*0aa0*/  ISETP.GE.AND P3, PT, R23.reuse, R12, PT ;  /* 0x0000000c1700720c */ /* 0x040fe40003f66270 */
[----:B------:R-:W2:Y:S02]  /*0ab0*/  @P1 LDG.E R12, desc[UR8][R14.64+0x10] ;  /* 0x000010080e0c1981 */ /* 0x000ea4000c1e1900 */
[----:B------:R-:W-:-:S02]  /*0ac0*/  ISETP.GT.AND P3, PT, R23, -0x1, !P3 ;  /* 0xffffffff1700780c */ /* 0x000fc40005f64270 */
[----:B------:R-:W2:Y:S02]  /*0ad0*/  @P1 LDG.E R23, desc[UR8][R16.64+0x10] ;  /* 0x0000100810171981 */ /* 0x000ea4000c1e1900 */
[----:B------:R-:W-:-:S03]  /*0ae0*/  PLOP3.LUT P3, PT, P0, P3, PT, 0x80, 0x8 ;  /* 0x000000000008781c */ /* 0x000fc60000767070 */
[----:B------:R-:W3:Y:S04]  /*0af0*/  @P4 LDG.E R25, desc[UR8][R16.64+0x14] ;  /* 0x0000140810194981 */ /* 0x000ee8000c1e1900 */
[----:B------:R-:W3:Y:S06]  /*0b00*/  @P4 LDG.E R22, desc[UR8][R14.64+0x14] ;  /* 0x000014080e164981 */ /* 0x000eec000c1e1900 */
[----:B------:R-:W5:Y:S04]  /*0b10*/  @P3 LDG.E R29, desc[UR8][R16.64+0x1c] ;  /* 0x00001c08101d3981 */ /* 0x000f68000c1e1900 */
[----:B------:R-:W5:Y:S01]  /*0b20*/  @P3 LDG.E R26, desc[UR8][R14.64+0x1c] ;  /* 0x00001c080e1a3981 */ /* 0x000f62000c1e1900 */
[----:B------:R-:W-:Y:S01]  /*0b30*/  VIADD R20, R20, 0x8 ;  /* 0x0000000814147836 */ /* 0x000fe20000000000 */
[----:B------:R-:W-:Y:S01]  /*0b40*/  UIADD3 UR6, UPT, UPT, UR6, 0x8, URZ ;  /* 0x0000000806067890 */ /* 0x000fe2000fffe0ff */
[----:B------:R-:W-:Y:S01]  /*0b50*/  IADD3 R21, PT, PT, R21, 0x8, RZ ;  /* 0x0000000815157810 */ /* 0x000fe20007ffe0ff */
[----:B--2---:R-:W-:-:S02]  /*0b60*/  @P1 FFMA R6, R23, R12, R6 ;  /* 0x0000000c17061223 */ /* 0x004fc40000000006 */
[----:B------:R-:W-:Y:S02]  /*0b70*/  ISETP.NE.AND P1, PT, R20, RZ, PT ;  /* 0x000000ff1400720c */ /* 0x000fe40003f25270 */
[----:B---3--:R-:W-:-:S04]  /*0b80*/  @P4 FFMA R6, R25, R22, R6 ;  /* 0x0000001619064223 */ /* 0x008fc80000000006 */
[----:B----4-:R-:W-:-:S04]  /*0b90*/  @P2 FFMA R6, R27, R24, R6 ;  /* 0x000000181b062223 */ /* 0x010fc80000000006 */
[----:B-----5:R-:W-:-:S03]  /*0ba0*/  @P3 FFMA R6, R29, R26, R6 ;  /* 0x0000001a1d063223 */ /* 0x020fc60000000006 */
[----:B------:R-:W-:Y:S05]  /*0bb0*/  @P1 BRA `(.L_x_2) ;  /* 0xfffffff800f01947 */ /* 0x000fea000383ffff */
[----:B------:R-:W-:-:S07]  /*0bc0*/  IMAD.MOV.U32 R12, RZ, RZ, R4 ;  /* 0x000000ffff0c7224 */ /* 0x000fce00078e0004 */
.L_x_1:
[----:B------:R-:W0:Y:S02]  /*0bd0*/  LDCU UR6, c[0x0][0x3b4] ;  /* 0x00007680ff0677ac */ /* 0x000e240008000800 */
[----:B0-----:R-:W-:-:S04]  /*0be0*/  ULOP3.LUT UR6, UR6, 0x7, URZ, 0xc0, !UPT ;  /* 0x0000000706067892 */ /* 0x001fc8000f8ec0ff */
[----:B------:R-:W-:-:S09]  /*0bf0*/  UISETP.NE.AND UP0, UPT, UR6, URZ, UPT ;  /* 0x000000ff0600728c */ /* 0x000fd2000bf05270 */
[----:B------:R-:W-:Y:S05]  /*0c00*/  BRA.U !UP0, `(.L_x_3) ;  /* 0x0000000508507547 */ /* 0x000fea000b800000 */
[----:B------:R-:W-:-:S04]  /*0c10*/  UIADD3 UR6, UPT, UPT, UR6, -0x1, URZ ;  /* 0xffffffff06067890 */ /* 0x000fc8000fffe0ff */
[----:B------:R-:W-:-:S09]  /*0c20*/  UISETP.GE.U32.AND UP0, UPT, UR6, 0x3, UPT ;  /* 0x000000030600788c */ /* 0x000fd2000bf06070 */
[----:B------:R-:W-:Y:S05]  /*0c30*/  BRA.U !UP0, `(.L_x_4) ;  /* 0x0000000108907547 */ /* 0x000fea000b800000 */
[----:B------:R-:W0:Y:S01]  /*0c40*/  LDCU UR6, c[0x0][0x3b0] ;  /* 0x00007600ff0677ac */ /* 0x000e220008000800 */
[----:B------:R-:W1:Y:S01]  /*0c50*/  LDC.64 R16, c[0x0][0x380] ;  /* 0x0000e000ff107b82 */ /* 0x000e620000000a00 */
[--C-:B------:R-:W-:Y:S02]  /*0c60*/  IMAD.IADD R20, R5, 0x1, R12.reuse ;  /* 0x0000000105147824 */ /* 0x100fe400078e020c */
[----:B------:R-:W-:Y:S02]  /*0c70*/  IMAD R23, R0, R13, R12 ;  /* 0x0000000d00177224 */ /* 0x000fe400078e020c */
[C---:B------:R-:W-:Y:S01]  /*0c80*/  VIADD R22, R20.reuse, 0x2 ;  /* 0x0000000214167836 */ /* 0x040fe20000000000 */
[C---:B------:R-:W-:Y:S01]  /*0c90*/  IADD3 R21, PT, PT, R20.reuse, 0x1, RZ ;  /* 0x0000000114157810 */ /* 0x040fe20007ffe0ff */
[C---:B------:R-:W-:Y:S01]  /*0ca0*/  VIADD R24, R20.reuse, 0x3 ;  /* 0x0000000314187836 */ /* 0x040fe20000000000 */
[----:B------:R-:W2:Y:S01]  /*0cb0*/  LDC.64 R14, c[0x0][0x388] ;  /* 0x0000e200ff0e7b82 */ /* 0x000ea20000000a00 */
[----:B0-----:R-:W-:-:S02]  /*0cc0*/  ISETP.GE.AND P1, PT, R20, UR6, PT ;  /* 0x0000000614007c0c */ /* 0x001fc4000bf26270 */
[C---:B------:R-:W-:Y:S02]  /*0cd0*/  ISETP.GE.AND P2, PT, R21.reuse, UR6, PT ;  /* 0x0000000615007c0c */ /* 0x040fe4000bf46270 */
[----:B------:R-:W-:Y:S02]  /*0ce0*/  ISETP.GT.AND P1, PT, R20, -0x1, !P1 ;  /* 0xffffffff1400780c */ /* 0x000fe40004f24270 */
[C---:B------:R-:W-:Y:S02]  /*0cf0*/  ISETP.GE.AND P3, PT, R22.reuse, UR6, PT ;  /* 0x0000000616007c0c */ /* 0x040fe4000bf66270 */
[----:B------:R-:W-:Y:S01]  /*0d00*/  ISETP.GT.AND P2, PT, R21, -0x1, !P2 ;  /* 0xffffffff1500780c */ /* 0x000fe20005744270 */
[----:B------:R-:W-:Y:S01]  /*0d10*/  IMAD R21, R19, UR6, R20 ;  /* 0x0000000613157c24 */ /* 0x000fe2000f8e0214 */
[----:B------:R-:W-:Y:S02]  /*0d20*/  PLOP3.LUT P1, PT, P0, P1, PT, 0x80, 0x8 ;  /* 0x000000000008781c */ /* 0x000fe40000723070 */
[----:B------:R-:W-:Y:S01]  /*0d30*/  ISETP.GT.AND P3, PT, R22, -0x1, !P3 ;  /* 0xffffffff1600780c */ /* 0x000fe20005f64270 */
[----:B-1----:R-:W-:Y:S01]  /*0d40*/  IMAD.WIDE R16, R21, 0x4, R16 ;  /* 0x0000000415107825 */ /* 0x002fe200078e0210 */
[----:B------:R-:W-:-:S02]  /*0d50*/  ISETP.GE.AND P4, PT, R24, UR6, PT ;  /* 0x0000000618007c0c */ /* 0x000fc4000bf86270 */
[----:B------:R-:W-:Y:S01]  /*0d60*/  PLOP3.LUT P2, PT, P0, P2, PT, 0x80, 0x8 ;  /* 0x000000000008781c */ /* 0x000fe20000745070 */
[----:B--2---:R-:W-:Y:S01]  /*0d70*/  IMAD.WIDE R14, R23, 0x4, R14 ;  /* 0x00000004170e7825 */ /* 0x004fe200078e020e */
[----:B------:R-:W-:Y:S02]  /*0d80*/  ISETP.GT.AND P4, PT, R24, -0x1, !P4 ;  /* 0xffffffff1800780c */ /* 0x000fe40006784270 */
[----:B------:R-:W-:Y:S02]  /*0d90*/  PLOP3.LUT P3, PT, P0, P3, PT, 0x80, 0x8 ;  /* 0x000000000008781c */ /* 0x000fe40000767070 */
[----:B------:R-:W-:Y:S01]  /*0da0*/  PLOP3.LUT P4, PT, P0, P4, PT, 0x80, 0x8 ;  /* 0x000000000008781c */ /* 0x000fe20000789070 */
[----:B------:R-:W2:Y:S04]  /*0db0*/  @P1 LDG.E R21, desc[UR8][R16.64] ;  /* 0x0000000810151981 */ /* 0x000ea8000c1e1900 */
[----:B------:R-:W2:Y:S04]  /*0dc0*/  @P1 LDG.E R20, desc[UR8][R14.64] ;  /* 0x000000080e141981 */ /* 0x000ea8000c1e1900 */
[----:B------:R-:W3:Y:S04]  /*0dd0*/  @P2 LDG.E R23, desc[UR8][R16.64+0x4] ;  /* 0x0000040810172981 */ /* 0x000ee8000c1e1900 */
[----:B------:R-:W3:Y:S04]  /*0de0*/  @P2 LDG.E R22, desc[UR8][R14.64+0x4] ;  /* 0x000004080e162981 */ /* 0x000ee8000c1e1900 */
[----:B------:R-:W4:Y:S04]  /*0df0*/  @P3 LDG.E R25, desc[UR8][R16.64+0x8] ;  /* 0x0000080810193981 */ /* 0x000f28000c1e1900 */
[----:B------:R-:W4:Y:S04]  /*0e00*/  @P3 LDG.E R24, desc[UR8][R14.64+0x8] ;  /* 0x000008080e183981 */ /* 0x000f28000c1e1900 */
[----:B------:R-:W5:Y:S04]  /*0e10*/  @P4 LDG.E R27, desc[UR8][R16.64+0xc] ;  /* 0x00000c08101b4981 */ /* 0x000f68000c1e1900 */
[----:B------:R-:W5:Y:S01]  /*0e20*/  @P4 LDG.E R26, desc[UR8][R14.64+0xc] ;  /* 0x00000c080e1a4981 */ /* 0x000f62000c1e1900 */
[----:B------:R-:W-:Y:S01]  /*0e30*/  IADD3 R12, PT, PT, R12, 0x4, RZ ;  /* 0x000000040c0c7810 */ /* 0x000fe20007ffe0ff */
[----:B--2---:R-:W-:-:S04]  /*0e40*/  @P1 FFMA R6, R21, R20, R6 ;  /* 0x0000001415061223 */ /* 0x004fc80000000006 */
[----:B---3--:R-:W-:-:S04]  /*0e50*/  @P2 FFMA R6, R23, R22, R6 ;  /* 0x0000001617062223 */ /* 0x008fc80000000006 */
[----:B----4-:R-:W-:-:S04]  /*0e60*/  @P3 FFMA R6, R25, R24, R6 ;  /* 0x0000001819063223 */ /* 0x010fc80000000006 */
[----:B-----5:R-:W-:-:S07]  /*0e70*/  @P4 FFMA R6, R27, R26, R6 ;  /* 0x0000001a1b064223 */ /* 0x020fce0000000006 */
.L_x_4:
[----:B------:R-:W-:-:S13]  /*0e80*/  LOP3.LUT P1, R14, R13, 0x3, RZ, 0xc0, !PT ;  /* 0x000000030d0e7812 */ /* 0x000fda000782c0ff */
[----:B------:R-:W-:Y:S05]  /*0e90*/  @!P1 BRA `(.L_x_3) ;  /* 0x0000000000ac9947 */ /* 0x000fea0003800000 */
[----:B------:R-:W-:Y:S02]  /*0ea0*/  ISETP.NE.AND P1, PT, R14, 0x1, PT ;  /* 0x000000010e00780c */ /* 0x000fe40003f25270 */
[----:B------:R-:W-:-:S11]  /*0eb0*/  LOP3.LUT P3, RZ, R13, 0x1, RZ, 0xc0, !PT ;  /* 0x000000010dff7812 */ /* 0x000fd6000786c0ff */
[----:B------:R-:W-:Y:S05]  /*0ec0*/  @!P1 BRA `(.L_x_5) ;  /* 0x0000000000589947 */ /* 0x000fea0003800000 */
[----:B------:R-:W0:Y:S01]  /*0ed0*/  LDCU UR6, c[0x0][0x3b0] ;  /* 0x00007600ff0677ac */ /* 0x000e220008000800 */
[----:B------:R-:W1:Y:S01]  /*0ee0*/  LDC.64 R16, c[0x0][0x380] ;  /* 0x0000e000ff107b82 */ /* 0x000e620000000a00 */
[--C-:B------:R-:W-:Y:S02]  /*0ef0*/  IMAD.IADD R20, R5, 0x1, R12.reuse ;  /* 0x0000000105147824 */ /* 0x100fe400078e020c */
[----:B------:R-:W-:Y:S02]  /*0f00*/  IMAD R23, R0, R13, R12 ;  /* 0x0000000d00177224 */ /* 0x000fe400078e020c */
[----:B------:R-:W-:-:S03]  /*0f10*/  VIADD R21, R20, 0x1 ;  /* 0x0000000114157836 */ /* 0x000fc60000000000 */
[----:B------:R-:W2:Y:S01]  /*0f20*/  LDC.64 R14, c[0x0][0x388] ;  /* 0x0000e200ff0e7b82 */ /* 0x000ea20000000a00 */
[C---:B0-----:R-:W-:Y:S02]  /*0f30*/  ISETP.GE.AND P1, PT, R20.reuse, UR6, PT ;  /* 0x0000000614007c0c */ /* 0x041fe4000bf26270 */
[C---:B------:R-:W-:Y:S02]  /*0f40*/  ISETP.GE.AND P2, PT, R21.reuse, UR6, PT ;  /* 0x0000000615007c0c */ /* 0x040fe4000bf46270 */
[----:B------:R-:W-:Y:S02]  /*0f50*/  ISETP.GT.AND P1, PT, R20, -0x1, !P1 ;  /* 0xffffffff1400780c */ /* 0x000fe40004f24270 */
[----:B------:R-:W-:Y:S01]  /*0f60*/  ISETP.GT.AND P2, PT, R21, -0x1, !P2 ;  /* 0xffffffff1500780c */ /* 0x000fe20005744270 */
[----:B------:R-:W-:Y:S01]  /*0f70*/  IMAD R21, R19, UR6, R20 ;  /* 0x0000000613157c24 */ /* 0x000fe2000f8e0214 */
[----:B------:R-:W-:Y:S02]  /*0f80*/  PLOP3.LUT P1, PT, P0, P1, PT, 0x80, 0x8 ;  /* 0x000000000008781c */ /* 0x000fe40000723070 */
[----:B------:R-:W-:Y:S01]  /*0f90*/  PLOP3.LUT P2, PT, P0, P2, PT, 0x80, 0x8 ;  /* 0x000000000008781c */ /* 0x000fe20000745070 */
[----:B-1----:R-:W-:-:S04]  /*0fa0*/  IMAD.WIDE R16, R21, 0x4, R16 ;  /* 0x0000000415107825 */ /* 0x002fc800078e0210 */
[----:B--2---:R-:W-:-:S06]  /*0fb0*/  IMAD.WIDE R14, R23, 0x4, R14 ;  /* 0x00000004170e7825 */ /* 0x004fcc00078e020e */
[----:B------:R-:W2:Y:S04]  /*0fc0*/  @P1 LDG.E R21, desc[UR8][R16.64] ;  /* 0x0000000810151981 */ /* 0x000ea8000c1e1900 */
[----:B------:R-:W2:Y:S04]  /*0fd0*/  @P1 LDG.E R20, desc[UR8][R14.64] ;  /* 0x000000080e141981 */ /* 0x000ea8000c1e1900 */
[----:B------:R-:W3:Y:S04]  /*0fe0*/  @P2 LDG.E R23, desc[UR8][R16.64+0x4] ;  /* 0x0000040810172981 */ /* 0x000ee8000c1e1900 */
[----:B------:R-:W3:Y:S01]  /*0ff0*/  @P2 LDG.E R22, desc[UR8][R14.64+0x4] ;  /* 0x000004080e162981 */ /* 0x000ee2000c1e1900 */
[----:B------:R-:W-:Y:S01]  /*1000*/  IADD3 R12, PT, PT, R12, 0x2, RZ ;  /* 0x000000020c0c7810 */ /* 0x000fe20007ffe0ff */
[----:B--2---:R-:W-:-:S04]  /*1010*/  @P1 FFMA R6, R21, R20, R6 ;  /* 0x0000001415061223 */ /* 0x004fc80000000006 */
[----:B---3--:R-:W-:-:S07]  /*1020*/  @P2 FFMA R6, R23, R22, R6 ;  /* 0x0000001617062223 */ /* 0x008fce0000000006 */
.L_x_5:
[----:B------:R-:W-:Y:S05]  /*1030*/  @!P3 BRA `(.L_x_3) ;  /* 0x000000000044b947 */ /* 0x000fea0003800000 */
[----:B------:R-:W0:Y:S01]  /*1040*/  LDCU UR6, c[0x0][0x3b0] ;  /* 0x00007600ff0677ac */ /* 0x000e220008000800 */
[----:B------:R-:W-:Y:S01]  /*1050*/  IMAD.IADD R20, R5, 0x1, R12 ;  /* 0x0000000105147824 */ /* 0x000fe200078e020c */
[----:B------:R-:W-:Y:S04]  /*1060*/  BSSY.RECONVERGENT B0, `(.L_x_3) ;  /* 0x000000e000007945 */ /* 0x000fe80003800200 */
[----:B0-----:R-:W-:-:S04]  /*1070*/  ISETP.GE.AND P1, PT, R20, UR6, PT ;  /* 0x0000000614007c0c */ /* 0x001fc8000bf26270 */
[----:B------:R-:W-:-:S04]  /*1080*/  ISETP.GT.AND P1, PT, R20, -0x1, !P1 ;  /* 0xffffffff1400780c */ /* 0x000fc80004f24270 */
[----:B------:R-:W-:-:S13]  /*1090*/  PLOP3.LUT P1, PT, P0, P1, PT, 0x80, 0x8 ;  /* 0x000000000008781c */ /* 0x000fda0000723070 */
[----:B------:R-:W-:Y:S05]  /*10a0*/  @!P1 BRA `(.L_x_6) ;  /* 0x0000000000249947 */ /* 0x000fea0003800000 */
[----:B------:R-:W0:Y:S01]  /*10b0*/  LDC.64 R14, c[0x0][0x380] ;  /* 0x0000e000ff0e7b82 */ /* 0x000e220000000a00 */
[----:B------:R-:W-:Y:S02]  /*10c0*/  IMAD R19, R19, UR6, R20 ;  /* 0x0000000613137c24 */ /* 0x000fe4000f8e0214 */
[----:B------:R-:W-:-:S05]  /*10d0*/  IMAD R13, R0, R13, R12 ;  /* 0x0000000d000d7224 */ /* 0x000fca00078e020c */
[----:B------:R-:W1:Y:S01]  /*10e0*/  LDC.64 R16, c[0x0][0x388] ;  /* 0x0000e200ff107b82 */ /* 0x000e620000000a00 */
[----:B0-----:R-:W-:-:S06]  /*10f0*/  IMAD.WIDE R14, R19, 0x4, R14 ;  /* 0x00000004130e7825 */ /* 0x001fcc00078e020e */
[----:B------:R-:W2:Y:S01]  /*1100*/  LDG.E R15, desc[UR8][R14.64] ;  /* 0x000000080e0f7981 */ /* 0x000ea2000c1e1900 */
[----:B-1----:R-:W-:-:S06]  /*1110*/  IMAD.WIDE R16, R13, 0x4, R16 ;  /* 0x000000040d107825 */ /* 0x002fcc00078e0210 */
[----:B------:R-:W2:Y:S02]  /*1120*/  LDG.E R16, desc[UR8][R16.64] ;  /* 0x0000000810107981 */ /* 0x000ea4000c1e1900 */
[----:B--2---:R-:W-:-:S07]  /*1130*/  FFMA R6, R15, R16, R6 ;  /* 0x000000100f067223 */ /* 0x004fce0000000006 */
.L_x_6:
[----:B------:R-:W-:Y:S05]  /*1140*/  BSYNC.RECONVERGENT B0 ;  /* 0x0000000000007941 */ /* 0x000fea0003800200 */
.L_x_3:
[----:B------:R-:W-:Y:S05]  /*1150*/  @P6 BRA `(.L_x_7) ;  /* 0xfffffff400406947 */ /* 0x000fea000383ffff */
[----:B------:R-:W-:Y:S05]  /*1160*/  @P5 BRA `(.L_x_8) ;  /* 0xfffffff400245947 */ /* 0x000fea000383ffff */
.L_x_0:
[----:B------:R-:W0:Y:S08]  /*1170*/  LDC.64 R4, c[0x0][0x390] ;  /* 0x0000e400ff047b82 */ /* 0x000e300000000a00 */
[----:B------:R-:W1:Y:S08]  /*1180*/  LDC R0, c[0x0][0x3a8] ;  /* 0x0000ea00ff007b82 */ /* 0x000e700000000800 */
[----:B------:R-:W2:Y:S01]  /*1190*/  LDC.64 R2, c[0x0][0x398] ;  /* 0x0000e600ff027b82 */ /* 0x000ea20000000a00 */
[----:B0-----:R-:W-:-:S06]  /*11a0*/  IMAD.WIDE.U32 R4, R7, 0x4, R4 ;  /* 0x0000000407047825 */ /* 0x001fcc00078e0004 */
[----:B------:R-:W3:Y:S01]  /*11b0*/  LDG.E R5, desc[UR8][R4.64] ;  /* 0x0000000804057981 */ /* 0x000ee2000c1e1900 */
[----:B-1----:R-:W-:-:S04]  /*11c0*/  IMAD R7, R18, R0, R7 ;  /* 0x0000000012077224 */ /* 0x002fc800078e0207 */
[----:B------:R-:W-:-:S04]  /*11d0*/  IMAD R8, R8, R7, R7 ;  /* 0x0000000708087224 */ /* 0x000fc800078e0207 */
[----:B------:R-:W-:-:S04]  /*11e0*/  IMAD.IADD R9, R9, 0x1, R8 ;  /* 0x0000000109097824 */ /* 0x000fc800078e0208 */
[----:B------:R-:W-:-:S05]  /*11f0*/  IMAD R10, R10, R9, R9 ;  /* 0x000000090a0a7224 */ /* 0x000fca00078e0209 */
[----:B------:R-:W-:-:S05]  /*1200*/  IADD3 R11, PT, PT, R11, R10, RZ ;  /* 0x0000000a0b0b7210 */ /* 0x000fca0007ffe0ff */
[----:B--2---:R-:W-:-:S04]  /*1210*/  IMAD.WIDE R2, R11, 0x4, R2 ;  /* 0x000000040b027825 */ /* 0x004fc800078e0202 */
[----:B---3--:R-:W-:-:S05]  /*1220*/  FADD R7, R5, R6 ;  /* 0x0000000605077221 */ /* 0x008fca0000000000 */
[----:B------:R-:W-:Y:S01]  /*1230*/  STG.E desc[UR8][R2.64], R7 ;  /* 0x0000000702007986 */ /* 0x000fe2000c101908 */
[----:B------:R-:W-:Y:S05]  /*1240*/  EXIT ;  /* 0x000000000000794d */ /* 0x000fea0003800000 */
.L_x_9:
[----:B------:R-:W-:-:S00]  /*1250*/  BRA `(.L_x_9) ;  /* 0xfffffffc00fc7947 */ /* 0x000fc0000383ffff */
[----:B------:R-:W-:-:S00]  /*1260*/  NOP ;  /* 0x0000000000007918 */ /* 0x000fc00000000000 */
        /* <DEDUP_REMOVED lines=9> */
.L_x_10:


//--------------------- .nv.shared.reserved.0     --------------------------
	.section	.nv.shared.reserved.0,"aw",@nobits
	.weak		__nv_reservedSMEM_offset_0_alias
	.size		__nv_reservedSMEM_offset_0_alias, 0, 64
	.other		__nv_reservedSMEM_offset_0_alias,@"STO_CUDA_RESERVED_SHARED STV_DEFAULT"
__nv_reservedSMEM_offset_0_alias:
	.zero		0
	.zero		64


//--------------------- .nv.constant0._Z14conv2d_forwardPfS_S_S_iiiiiiii --------------------------
	.section	.nv.constant0._Z14conv2d_forwardPfS_S_S_iiiiiiii,"a",@progbits
	.sectionflags	@""
	.align	4
.nv.constant0._Z14conv2d_forwardPfS_S_S_iiiiiiii:
	.zero		960


//--------------------- SYMBOLS --------------------------

	.type		.nv.reservedSmem.offset0,@object
	.size		.nv.reservedSmem.offset0,0x4
